//
// Generated by NVIDIA NVVM Compiler
//
// Compiler Build ID: CL-36424714
// Cuda compilation tools, release 13.0, V13.0.88
// Based on NVVM 20.0.0
//

.version 9.0
.target sm_100
.address_size 64

	// .globl	_Z18reseed_mask_kernelPfiii

.visible .entry _Z18reseed_mask_kernelPfiii(
	.param .u64 .ptr .align 1 _Z18reseed_mask_kernelPfiii_param_0,
	.param .u32 _Z18reseed_mask_kernelPfiii_param_1,
	.param .u32 _Z18reseed_mask_kernelPfiii_param_2,
	.param .u32 _Z18reseed_mask_kernelPfiii_param_3
)
{
	.reg .pred 	%p<2>;
	.reg .b32 	%r<20>;
	.reg .b32 	%f<3>;
	.reg .b64 	%rd<12>;

	ld.param.u64 	%rd2, [_Z18reseed_mask_kernelPfiii_param_0];
	ld.param.u32 	%r2, [_Z18reseed_mask_kernelPfiii_param_1];
	ld.param.u32 	%r3, [_Z18reseed_mask_kernelPfiii_param_2];
	ld.param.s32 	%rd3, [_Z18reseed_mask_kernelPfiii_param_3];
	mul.wide.s32 	%rd4, %r2, %r3;
	mul.lo.s64 	%rd5, %rd4, %rd3;
	mul.lo.s64 	%rd6, %rd5, 3;
	mov.u32 	%r1, %ctaid.x;
	mov.u32 	%r4, %ntid.x;
	mov.u32 	%r5, %tid.x;
	mad.lo.s32 	%r6, %r1, %r4, %r5;
	cvt.u64.u32 	%rd1, %r6;
	setp.le.u64 	%p1, %rd6, %rd1;
	@%p1 bra 	$L__BB0_2;
	cvta.to.global.u64 	%rd8, %rd2;
	// begin inline asm
	mov.u64 	%rd7, %clock64;
	// end inline asm
	cvt.u32.u64 	%r7, %rd7;
	mov.b64 	%rd9, 2654435769;
	cvt.u32.u64 	%r8, %rd9;
	cvt.u32.u64 	%r9, %rd1;
	mad.lo.s32 	%r10, %r9, %r8, %r7;
	mad.lo.s32 	%r11, %r1, 1367130551, %r10;
	mad.lo.s32 	%r12, %r11, 747796405, -1403630843;
	shr.u32 	%r13, %r12, 28;
	add.s32 	%r14, %r13, 4;
	shr.u32 	%r15, %r12, %r14;
	xor.b32  	%r16, %r15, %r12;
	mul.lo.s32 	%r17, %r16, 277803737;
	shr.u32 	%r18, %r17, 22;
	xor.b32  	%r19, %r18, %r17;
	cvt.rn.f32.u32 	%f1, %r19;
	mul.f32 	%f2, %f1, 0f2F800000;
	shl.b64 	%rd10, %rd1, 2;
	add.s64 	%rd11, %rd8, %rd10;
	st.global.f32 	[%rd11], %f2;
$L__BB0_2:
	ret;

}


// ===== COMPILED SASS (sm_100) =====

	.target	sm_100

	.elftype	@"ET_EXEC"


//--------------------- .note.nv.tkinfo           --------------------------
	.section	.note.nv.tkinfo,"",@"SHT_NOTE"
	.sectionflags	@"SHF_NOTE_NV_TKINFO"
	.tkinfo
        /*0018*/ 	.word	0x00000002
        /*0030*/ 	.string	""
        /*0030*/ 	.string	"ptxas"
        /*0030*/ 	.string	"Cuda compilation tools, release 13.0, V13.0.88"
        /*0030*/ 	.string	"Build cuda_13.0.r13.0/compiler.36424714_0"
        /*0030*/ 	.string	"-arch sm_100 -m 64 "



//--------------------- .note.nv.cuinfo           --------------------------
	.section	.note.nv.cuinfo,"",@"SHT_NOTE"
	.sectionflags	@"SHF_NOTE_NV_CUINFO"
        /*0018*/ 	.short	0x0002
        /*001a*/ 	.short	0x0064
        /*001c*/ 	.short	0x0082
	.zero		2


//--------------------- .nv.info                  --------------------------
	.section	.nv.info,"",@"SHT_CUDA_INFO"
	.align	4


	//----- nvinfo : EIATTR_REGCOUNT
	.align		4
        /*0000*/ 	.byte	0x04, 0x2f
        /*0002*/ 	.short	(.L_1 - .L_0)
	.align		4
.L_0:
        /*0004*/ 	.word	index@(_Z18reseed_mask_kernelPfiii)
        /*0008*/ 	.word	0x00000008


	//----- nvinfo : EIATTR_FRAME_SIZE
	.align		4
.L_1:
        /*000c*/ 	.byte	0x04, 0x11
        /*000e*/ 	.short	(.L_3 - .L_2)
	.align		4
.L_2:
        /*0010*/ 	.word	index@(_Z18reseed_mask_kernelPfiii)
        /*0014*/ 	.word	0x00000000


	//----- nvinfo : EIATTR_MIN_STACK_SIZE
	.align		4
.L_3:
        /*0018*/ 	.byte	0x04, 0x12
        /*001a*/ 	.short	(.L_5 - .L_4)
	.align		4
.L_4:
        /*001c*/ 	.word	index@(_Z18reseed_mask_kernelPfiii)
        /*0020*/ 	.word	0x00000000
.L_5:


//--------------------- .nv.compat                --------------------------
	.section	.nv.compat,"",@"SHT_CUDA_COMPAT_INFO"
	.align	4
        /*0000*/ 	.byte	0x02, 0x09, 0x00, 0x00, 0x02, 0x02, 0x01, 0x00, 0x02, 0x05, 0x05, 0x00, 0x03, 0x07, 0x01, 0x01
        /*0010*/ 	.byte	0x02, 0x03, 0x00, 0x00, 0x02, 0x06, 0x01, 0x00, 0x04, 0x0b, 0x08, 0x00, 0x09, 0x00, 0x00, 0x00
        /*0020*/ 	.byte	0x00, 0x00, 0x00, 0x00


//--------------------- .nv.info._Z18reseed_mask_kernelPfiii --------------------------
	.section	.nv.info._Z18reseed_mask_kernelPfiii,"",@"SHT_CUDA_INFO"
	.sectionflags	@""
	.align	4


	//----- nvinfo : EIATTR_CUDA_API_VERSION
	.align		4
        /*0000*/ 	.byte	0x04, 0x37
        /*0002*/ 	.short	(.L_7 - .L_6)
.L_6:
        /*0004*/ 	.word	0x00000082


	//----- nvinfo : EIATTR_KPARAM_INFO
	.align		4
.L_7:
        /*0008*/ 	.byte	0x04, 0x17
        /*000a*/ 	.short	(.L_9 - .L_8)
.L_8:
        /*000c*/ 	.word	0x00000000
        /*0010*/ 	.short	0x0003
        /*0012*/ 	.short	0x0010
        /*0014*/ 	.byte	0x00, 0xf0, 0x11, 0x00


	//----- nvinfo : EIATTR_KPARAM_INFO
	.align		4
.L_9:
        /*0018*/ 	.byte	0x04, 0x17
        /*001a*/ 	.short	(.L_11 - .L_10)
.L_10:
        /*001c*/ 	.word	0x00000000
        /*0020*/ 	.short	0x0002
        /*0022*/ 	.short	0x000c
        /*0024*/ 	.byte	0x00, 0xf0, 0x11, 0x00


	//----- nvinfo : EIATTR_KPARAM_INFO
	.align		4
.L_11:
        /*0028*/ 	.byte	0x04, 0x17
        /*002a*/ 	.short	(.L_13 - .L_12)
.L_12:
        /*002c*/ 	.word	0x00000000
        /*0030*/ 	.short	0x0001
        /*0032*/ 	.short	0x0008
        /*0034*/ 	.byte	0x00, 0xf0, 0x11, 0x00


	//----- nvinfo : EIATTR_KPARAM_INFO
	.align		4
.L_13:
        /*0038*/ 	.byte	0x04, 0x17
        /*003a*/ 	.short	(.L_15 - .L_14)
.L_14:
        /*003c*/ 	.word	0x00000000
        /*0040*/ 	.short	0x0000
        /*0042*/ 	.short	0x0000
        /*0044*/ 	.byte	0x00, 0xf5, 0x21, 0x00


	//----- nvinfo : EIATTR_SPARSE_MMA_MASK
	.align		4
.L_15:
        /*0048*/ 	.byte	0x03, 0x50
        /*004a*/ 	.short	0x0000


	//----- nvinfo : EIATTR_MAXREG_COUNT
	.align		4
        /*004c*/ 	.byte	0x03, 0x1b
        /*004e*/ 	.short	0x00ff


	//----- nvinfo : EIATTR_MERCURY_ISA_VERSION
	.align		4
        /*0050*/ 	.byte	0x03, 0x5f
        /*0052*/ 	.short	0x0101


	//----- nvinfo : EIATTR_VRC_CTA_INIT_COUNT
	.align		4
        /*0054*/ 	.byte	0x02, 0x4a
	.zero		1
	.zero		1


	//----- nvinfo : EIATTR_EXIT_INSTR_OFFSETS
	.align		4
        /*0058*/ 	.byte	0x04, 0x1c
        /*005a*/ 	.short	(.L_17 - .L_16)


	//   ....[0]....
.L_16:
        /*005c*/ 	.word	0x00000130


	//   ....[1]....
        /*0060*/ 	.word	0x00000270


	//----- nvinfo : EIATTR_CBANK_PARAM_SIZE
	.align		4
.L_17:
        /*0064*/ 	.byte	0x03, 0x19
        /*0066*/ 	.short	0x0014


	//----- nvinfo : EIATTR_PARAM_CBANK
	.align		4
        /*0068*/ 	.byte	0x04, 0x0a
        /*006a*/ 	.short	(.L_19 - .L_18)
	.align		4
.L_18:
        /*006c*/ 	.word	index@(.nv.constant0._Z18reseed_mask_kernelPfiii)
        /*0070*/ 	.short	0x0380
        /*0072*/ 	.short	0x0014


	//----- nvinfo : EIATTR_SW_WAR
	.align		4
.L_19:
        /*0074*/ 	.byte	0x04, 0x36
        /*0076*/ 	.short	(.L_21 - .L_20)
.L_20:
        /*0078*/ 	.word	0x00000008
.L_21:


//--------------------- .nv.callgraph             --------------------------
	.section	.nv.callgraph,"",@"SHT_CUDA_CALLGRAPH"
	.align	4
	.sectionentsize	8
	.align		4
        /*0000*/ 	.word	0x00000000
	.align		4
        /*0004*/ 	.word	0xffffffff
	.align		4
        /*0008*/ 	.word	0x00000000
	.align		4
        /*000c*/ 	.word	0xfffffffe
	.align		4
        /*0010*/ 	.word	0x00000000
	.align		4
        /*0014*/ 	.word	0xfffffffd
	.align		4
        /*0018*/ 	.word	0x00000000
	.align		4
        /*001c*/ 	.word	0xfffffffc


//--------------------- .text._Z18reseed_mask_kernelPfiii --------------------------
	.section	.text._Z18reseed_mask_kernelPfiii,"ax",@progbits
	.align	128
        .global         _Z18reseed_mask_kernelPfiii
        .type           _Z18reseed_mask_kernelPfiii,@function
        .size           _Z18reseed_mask_kernelPfiii,(.L_x_1 - _Z18reseed_mask_kernelPfiii)
        .other          _Z18reseed_mask_kernelPfiii,@"STO_CUDA_ENTRY STV_DEFAULT"
_Z18reseed_mask_kernelPfiii:
.text._Z18reseed_mask_kernelPfiii:
[----:B------:R-:W-:Y:S01]  /*0000*/  LDC R1, c[0x0][0x37c] ;  /* 0x0000df00ff017b82 */ /* 0x000fe20000000800 */
[----:B------:R-:W0:Y:S01]  /*0010*/  LDCU.64 UR4, c[0x0][0x388] ;  /* 0x00007100ff0477ac */ /* 0x000e220008000a00 */
[----:B------:R-:W1:Y:S01]  /*0020*/  S2R R3, SR_CTAID.X ;  /* 0x0000000000037919 */ /* 0x000e620000002500 */
[----:B------:R-:W2:Y:S01]  /*0030*/  LDCU UR6, c[0x0][0x390] ;  /* 0x00007200ff0677ac */ /* 0x000ea20008000800 */
[----:B------:R-:W1:Y:S01]  /*0040*/  S2R R0, SR_TID.X ;  /* 0x0000000000007919 */ /* 0x000e620000002100 */
[----:B------:R-:W1:Y:S01]  /*0050*/  LDCU UR9, c[0x0][0x360] ;  /* 0x00006c00ff0977ac */ /* 0x000e620008000800 */
[----:B0-----:R-:W-:Y:S02]  /*0060*/  UIMAD.WIDE UR4, UR4, UR5, URZ ;  /* 0x00000005040472a5 */ /* 0x001fe4000f8e02ff */
[----:B--2---:R-:W-:Y:S02]  /*0070*/  USHF.R.S32.HI UR8, URZ, 0x1f, UR6 ;  /* 0x0000001fff087899 */ /* 0x004fe40008011406 */
[----:B------:R-:W-:-:S02]  /*0080*/  UIMAD UR5, UR5, UR6, URZ ;  /* 0x00000006050572a4 */ /* 0x000fc4000f8e02ff */
[----:B------:R-:W-:Y:S02]  /*0090*/  UIMAD.WIDE.U32 UR6, UR4, UR6, URZ ;  /* 0x00000006040672a5 */ /* 0x000fe4000f8e00ff */
[----:B------:R-:W-:-:S04]  /*00a0*/  UIMAD UR4, UR4, UR8, UR5 ;  /* 0x00000008040472a4 */ /* 0x000fc8000f8e0205 */
[----:B------:R-:W-:Y:S02]  /*00b0*/  UIADD3 UR4, UPT, UPT, UR7, UR4, URZ ;  /* 0x0000000407047290 */ /* 0x000fe4000fffe0ff */
[----:B------:R-:W-:Y:S02]  /*00c0*/  UIMAD.WIDE.U32 UR6, UR6, 0x3, URZ ;  /* 0x00000003060678a5 */ /* 0x000fe4000f8e00ff */
[----:B------:R-:W-:Y:S01]  /*00d0*/  UIMAD UR4, UR4, 0x3, URZ ;  /* 0x00000003040478a4 */ /* 0x000fe2000f8e02ff */
[----:B-1----:R-:W-:-:S03]  /*00e0*/  IMAD R0, R3, UR9, R0 ;  /* 0x0000000903007c24 */ /* 0x002fc6000f8e0200 */
[----:B------:R-:W-:Y:S02]  /*00f0*/  UIADD3 UR4, UPT, UPT, UR7, UR4, URZ ;  /* 0x0000000407047290 */ /* 0x000fe4000fffe0ff */
[----:B------:R-:W-:-:S04]  /*0100*/  ISETP.LT.U32.AND P0, PT, R0, UR6, PT ;  /* 0x0000000600007c0c */ /* 0x000fc8000bf01070 */
[----:B------:R-:W-:-:S05]  /*0110*/  IMAD.U32 R2, RZ, RZ, UR4 ;  /* 0x00000004ff027e24 */ /* 0x000fca000f8e00ff */
[----:B------:R-:W-:-:S13]  /*0120*/  ISETP.GT.U32.AND.EX P0, PT, R2, RZ, PT, P0 ;  /* 0x000000ff0200720c */ /* 0x000fda0003f04100 */
[----:B------:R-:W-:Y:S05]  /*0130*/  @!P0 EXIT ;  /* 0x000000000000894d */ /* 0x000fea0003800000 */
[----:B------:R-:W0:Y:S01]  /*0140*/  LDCU.64 UR4, c[0x0][0x358] ;  /* 0x00006b00ff0477ac */ /* 0x000e220008000a00 */
[----:B------:R-:W-:Y:S01]  /*0150*/  NOP ;  /* 0x0000000000007918 */ /* 0x000fe20000000000 */
[----:B------:R-:W-:-:S05]  /*0160*/  CS2R.32 R5, SR_CLOCKLO ;  /* 0x0000000000057805 */ /* 0x000fca0000005000 */
[----:B------:R-:W-:Y:S01]  /*0170*/  IMAD R2, R0, -0x61c88647, R5 ;  /* 0x9e3779b900027824 */ /* 0x000fe200078e0205 */
[----:B------:R-:W1:Y:S01]  /*0180*/  LDCU.64 UR6, c[0x0][0x380] ;  /* 0x00007000ff0677ac */ /* 0x000e620008000a00 */
[----:B------:R-:W-:Y:S02]  /*0190*/  IMAD.MOV.U32 R5, RZ, RZ, 0x2c9277b5 ;  /* 0x2c9277b5ff057424 */ /* 0x000fe400078e00ff */
[----:B------:R-:W-:-:S04]  /*01a0*/  IMAD R2, R3, 0x517cc1b7, R2 ;  /* 0x517cc1b703027824 */ /* 0x000fc800078e0202 */
[----:B------:R-:W-:-:S05]  /*01b0*/  IMAD R2, R2, R5, -0x53a9b4fb ;  /* 0xac564b0502027424 */ /* 0x000fca00078e0205 */
[----:B------:R-:W-:-:S04]  /*01c0*/  LEA.HI R3, R2, 0x4, RZ, 0x4 ;  /* 0x0000000402037811 */ /* 0x000fc800078f20ff */
[----:B------:R-:W-:-:S04]  /*01d0*/  SHF.R.U32.HI R3, RZ, R3, R2 ;  /* 0x00000003ff037219 */ /* 0x000fc80000011602 */
[----:B------:R-:W-:-:S05]  /*01e0*/  LOP3.LUT R3, R3, R2, RZ, 0x3c, !PT ;  /* 0x0000000203037212 */ /* 0x000fca00078e3cff */
[----:B------:R-:W-:-:S05]  /*01f0*/  IMAD R3, R3, 0x108ef2d9, RZ ;  /* 0x108ef2d903037824 */ /* 0x000fca00078e02ff */
[----:B------:R-:W-:-:S04]  /*0200*/  SHF.R.U32.HI R2, RZ, 0x16, R3 ;  /* 0x00000016ff027819 */ /* 0x000fc80000011603 */
[----:B------:R-:W-:Y:S02]  /*0210*/  LOP3.LUT R3, R2, R3, RZ, 0x3c, !PT ;  /* 0x0000000302037212 */ /* 0x000fe400078e3cff */
[C---:B-1----:R-:W-:Y:S02]  /*0220*/  LEA R2, P0, R0.reuse, UR6, 0x2 ;  /* 0x0000000600027c11 */ /* 0x042fe4000f8010ff */
[----:B------:R-:W-:Y:S02]  /*0230*/  I2FP.F32.U32 R4, R3 ;  /* 0x0000000300047245 */ /* 0x000fe40000201000 */
[----:B------:R-:W-:-:S03]  /*0240*/  LEA.HI.X R3, R0, UR7, RZ, 0x2, P0 ;  /* 0x0000000700037c11 */ /* 0x000fc600080f14ff */
[----:B------:R-:W-:-:S05]  /*0250*/  FMUL R5, R4, 2.3283064365386962891e-10 ;  /* 0x2f80000004057820 */ /* 0x000fca0000400000 */
[----:B0-----:R-:W-:Y:S01]  /*0260*/  STG.E desc[UR4][R2.64], R5 ;  /* 0x0000000502007986 */ /* 0x001fe2000c101904 */
[----:B------:R-:W-:Y:S05]  /*0270*/  EXIT ;  /* 0x000000000000794d */ /* 0x000fea0003800000 */
.L_x_0:
[----:B------:R-:W-:-:S00]  /*0280*/  BRA `(.L_x_0) ;  /* 0xfffffffc00fc7947 */ /* 0x000fc0000383ffff */
[----:B------:R-:W-:-:S00]  /*0290*/  NOP ;  /* 0x0000000000007918 */ /* 0x000fc00000000000 */
        /* <DEDUP_REMOVED lines=14> */
.L_x_1:


//--------------------- .nv.shared.reserved.0     --------------------------
	.section	.nv.shared.reserved.0,"aw",@nobits
	.weak		__nv_reservedSMEM_offset_0_alias
	.size		__nv_reservedSMEM_offset_0_alias, 0, 64
	.other		__nv_reservedSMEM_offset_0_alias,@"STO_CUDA_RESERVED_SHARED STV_DEFAULT"
__nv_reservedSMEM_offset_0_alias:
	.zero		0
	.zero		64


//--------------------- .nv.constant0._Z18reseed_mask_kernelPfiii --------------------------
	.section	.nv.constant0._Z18reseed_mask_kernelPfiii,"a",@progbits
	.sectionflags	@""
	.align	4
.nv.constant0._Z18reseed_mask_kernelPfiii:
	.zero		916


//--------------------- SYMBOLS --------------------------

	.type		.nv.reservedSmem.offset0,@object
	.size		.nv.reservedSmem.offset0,0x4
